//
// Generated by NVIDIA NVVM Compiler
//
// Compiler Build ID: CL-36424714
// Cuda compilation tools, release 13.0, V13.0.88
// Based on NVVM 20.0.0
//

.version 9.0
.target sm_100
.address_size 64

	// .globl	_Z16block_mul_kerneliiPdS_S_
.extern .shared .align 16 .b8 share[];

.visible .entry _Z16block_mul_kerneliiPdS_S_(
	.param .u32 _Z16block_mul_kerneliiPdS_S__param_0,
	.param .u32 _Z16block_mul_kerneliiPdS_S__param_1,
	.param .u64 .ptr .align 1 _Z16block_mul_kerneliiPdS_S__param_2,
	.param .u64 .ptr .align 1 _Z16block_mul_kerneliiPdS_S__param_3,
	.param .u64 .ptr .align 1 _Z16block_mul_kerneliiPdS_S__param_4
)
{
	.reg .pred 	%p<3>;
	.reg .b32 	%r<37>;
	.reg .b64 	%rd<13>;
	.reg .b64 	%fd<105>;

	ld.param.u32 	%r18, [_Z16block_mul_kerneliiPdS_S__param_0];
	ld.param.u32 	%r19, [_Z16block_mul_kerneliiPdS_S__param_1];
	ld.param.u64 	%rd3, [_Z16block_mul_kerneliiPdS_S__param_2];
	ld.param.u64 	%rd4, [_Z16block_mul_kerneliiPdS_S__param_3];
	ld.param.u64 	%rd5, [_Z16block_mul_kerneliiPdS_S__param_4];
	mov.u32 	%r20, %ctaid.x;
	mov.u32 	%r21, %ctaid.y;
	shl.b32 	%r1, %r20, 5;
	shl.b32 	%r2, %r21, 5;
	mov.u32 	%r3, %tid.x;
	mov.u32 	%r4, %tid.y;
	setp.lt.s32 	%p1, %r19, 1;
	mov.f64 	%fd104, 0d0000000000000000;
	@%p1 bra 	$L__BB0_3;
	shl.b32 	%r22, %r3, 5;
	add.s32 	%r23, %r1, %r3;
	add.s32 	%r24, %r22, %r4;
	shl.b32 	%r25, %r24, 3;
	mov.u32 	%r26, share;
	add.s32 	%r5, %r26, %r25;
	shl.b32 	%r27, %r3, 8;
	add.s32 	%r6, %r26, %r27;
	shl.b32 	%r28, %r4, 3;
	add.s32 	%r29, %r26, %r28;
	add.s32 	%r7, %r29, 8192;
	neg.s32 	%r36, %r19;
	mad.lo.s32 	%r35, %r23, %r18, %r4;
	mad.lo.s32 	%r30, %r3, %r18, %r4;
	add.s32 	%r34, %r30, %r2;
	shl.b32 	%r11, %r18, 5;
	cvta.to.global.u64 	%rd1, %rd3;
	cvta.to.global.u64 	%rd2, %rd4;
	mov.f64 	%fd104, 0d0000000000000000;
$L__BB0_2:
	mul.wide.s32 	%rd6, %r35, 8;
	add.s64 	%rd7, %rd1, %rd6;
	ld.global.f64 	%fd6, [%rd7];
	st.shared.f64 	[%r5], %fd6;
	mul.wide.s32 	%rd8, %r34, 8;
	add.s64 	%rd9, %rd2, %rd8;
	ld.global.f64 	%fd7, [%rd9];
	st.shared.f64 	[%r5+8192], %fd7;
	bar.sync 	0;
	ld.shared.v2.f64 	{%fd8, %fd9}, [%r6];
	ld.shared.f64 	%fd10, [%r7];
	fma.rn.f64 	%fd11, %fd8, %fd10, %fd104;
	ld.shared.f64 	%fd12, [%r7+256];
	fma.rn.f64 	%fd13, %fd9, %fd12, %fd11;
	ld.shared.v2.f64 	{%fd14, %fd15}, [%r6+16];
	ld.shared.f64 	%fd16, [%r7+512];
	fma.rn.f64 	%fd17, %fd14, %fd16, %fd13;
	ld.shared.f64 	%fd18, [%r7+768];
	fma.rn.f64 	%fd19, %fd15, %fd18, %fd17;
	ld.shared.v2.f64 	{%fd20, %fd21}, [%r6+32];
	ld.shared.f64 	%fd22, [%r7+1024];
	fma.rn.f64 	%fd23, %fd20, %fd22, %fd19;
	ld.shared.f64 	%fd24, [%r7+1280];
	fma.rn.f64 	%fd25, %fd21, %fd24, %fd23;
	ld.shared.v2.f64 	{%fd26, %fd27}, [%r6+48];
	ld.shared.f64 	%fd28, [%r7+1536];
	fma.rn.f64 	%fd29, %fd26, %fd28, %fd25;
	ld.shared.f64 	%fd30, [%r7+1792];
	fma.rn.f64 	%fd31, %fd27, %fd30, %fd29;
	ld.shared.v2.f64 	{%fd32, %fd33}, [%r6+64];
	ld.shared.f64 	%fd34, [%r7+2048];
	fma.rn.f64 	%fd35, %fd32, %fd34, %fd31;
	ld.shared.f64 	%fd36, [%r7+2304];
	fma.rn.f64 	%fd37, %fd33, %fd36, %fd35;
	ld.shared.v2.f64 	{%fd38, %fd39}, [%r6+80];
	ld.shared.f64 	%fd40, [%r7+2560];
	fma.rn.f64 	%fd41, %fd38, %fd40, %fd37;
	ld.shared.f64 	%fd42, [%r7+2816];
	fma.rn.f64 	%fd43, %fd39, %fd42, %fd41;
	ld.shared.v2.f64 	{%fd44, %fd45}, [%r6+96];
	ld.shared.f64 	%fd46, [%r7+3072];
	fma.rn.f64 	%fd47, %fd44, %fd46, %fd43;
	ld.shared.f64 	%fd48, [%r7+3328];
	fma.rn.f64 	%fd49, %fd45, %fd48, %fd47;
	ld.shared.v2.f64 	{%fd50, %fd51}, [%r6+112];
	ld.shared.f64 	%fd52, [%r7+3584];
	fma.rn.f64 	%fd53, %fd50, %fd52, %fd49;
	ld.shared.f64 	%fd54, [%r7+3840];
	fma.rn.f64 	%fd55, %fd51, %fd54, %fd53;
	ld.shared.v2.f64 	{%fd56, %fd57}, [%r6+128];
	ld.shared.f64 	%fd58, [%r7+4096];
	fma.rn.f64 	%fd59, %fd56, %fd58, %fd55;
	ld.shared.f64 	%fd60, [%r7+4352];
	fma.rn.f64 	%fd61, %fd57, %fd60, %fd59;
	ld.shared.v2.f64 	{%fd62, %fd63}, [%r6+144];
	ld.shared.f64 	%fd64, [%r7+4608];
	fma.rn.f64 	%fd65, %fd62, %fd64, %fd61;
	ld.shared.f64 	%fd66, [%r7+4864];
	fma.rn.f64 	%fd67, %fd63, %fd66, %fd65;
	ld.shared.v2.f64 	{%fd68, %fd69}, [%r6+160];
	ld.shared.f64 	%fd70, [%r7+5120];
	fma.rn.f64 	%fd71, %fd68, %fd70, %fd67;
	ld.shared.f64 	%fd72, [%r7+5376];
	fma.rn.f64 	%fd73, %fd69, %fd72, %fd71;
	ld.shared.v2.f64 	{%fd74, %fd75}, [%r6+176];
	ld.shared.f64 	%fd76, [%r7+5632];
	fma.rn.f64 	%fd77, %fd74, %fd76, %fd73;
	ld.shared.f64 	%fd78, [%r7+5888];
	fma.rn.f64 	%fd79, %fd75, %fd78, %fd77;
	ld.shared.v2.f64 	{%fd80, %fd81}, [%r6+192];
	ld.shared.f64 	%fd82, [%r7+6144];
	fma.rn.f64 	%fd83, %fd80, %fd82, %fd79;
	ld.shared.f64 	%fd84, [%r7+6400];
	fma.rn.f64 	%fd85, %fd81, %fd84, %fd83;
	ld.shared.v2.f64 	{%fd86, %fd87}, [%r6+208];
	ld.shared.f64 	%fd88, [%r7+6656];
	fma.rn.f64 	%fd89, %fd86, %fd88, %fd85;
	ld.shared.f64 	%fd90, [%r7+6912];
	fma.rn.f64 	%fd91, %fd87, %fd90, %fd89;
	ld.shared.v2.f64 	{%fd92, %fd93}, [%r6+224];
	ld.shared.f64 	%fd94, [%r7+7168];
	fma.rn.f64 	%fd95, %fd92, %fd94, %fd91;
	ld.shared.f64 	%fd96, [%r7+7424];
	fma.rn.f64 	%fd97, %fd93, %fd96, %fd95;
	ld.shared.v2.f64 	{%fd98, %fd99}, [%r6+240];
	ld.shared.f64 	%fd100, [%r7+7680];
	fma.rn.f64 	%fd101, %fd98, %fd100, %fd97;
	ld.shared.f64 	%fd102, [%r7+7936];
	fma.rn.f64 	%fd104, %fd99, %fd102, %fd101;
	bar.sync 	0;
	add.s32 	%r36, %r36, 1;
	setp.ne.s32 	%p2, %r36, 0;
	add.s32 	%r35, %r35, 32;
	add.s32 	%r34, %r34, %r11;
	@%p2 bra 	$L__BB0_2;
$L__BB0_3:
	cvta.to.global.u64 	%rd10, %rd5;
	add.s32 	%r31, %r1, %r3;
	add.s32 	%r32, %r2, %r4;
	mad.lo.s32 	%r33, %r31, %r18, %r32;
	mul.wide.s32 	%rd11, %r33, 8;
	add.s64 	%rd12, %rd10, %rd11;
	st.global.f64 	[%rd12], %fd104;
	ret;

}


// ===== COMPILED SASS (sm_100) =====

	.target	sm_100

	.elftype	@"ET_EXEC"


//--------------------- .note.nv.tkinfo           --------------------------
	.section	.note.nv.tkinfo,"",@"SHT_NOTE"
	.sectionflags	@"SHF_NOTE_NV_TKINFO"
	.tkinfo
        /*0018*/ 	.word	0x00000002
        /*0030*/ 	.string	""
        /*0030*/ 	.string	"ptxas"
        /*0030*/ 	.string	"Cuda compilation tools, release 13.0, V13.0.88"
        /*0030*/ 	.string	"Build cuda_13.0.r13.0/compiler.36424714_0"
        /*0030*/ 	.string	"-arch sm_100 -m 64 "



//--------------------- .note.nv.cuinfo           --------------------------
	.section	.note.nv.cuinfo,"",@"SHT_NOTE"
	.sectionflags	@"SHF_NOTE_NV_CUINFO"
        /*0018*/ 	.short	0x0002
        /*001a*/ 	.short	0x0064
        /*001c*/ 	.short	0x0082
	.zero		2


//--------------------- .nv.info                  --------------------------
	.section	.nv.info,"",@"SHT_CUDA_INFO"
	.align	4


	//----- nvinfo : EIATTR_REGCOUNT
	.align		4
        /*0000*/ 	.byte	0x04, 0x2f
        /*0002*/ 	.short	(.L_1 - .L_0)
	.align		4
.L_0:
        /*0004*/ 	.word	index@(_Z16block_mul_kerneliiPdS_S_)
        /*0008*/ 	.word	0x00000020


	//----- nvinfo : EIATTR_FRAME_SIZE
	.align		4
.L_1:
        /*000c*/ 	.byte	0x04, 0x11
        /*000e*/ 	.short	(.L_3 - .L_2)
	.align		4
.L_2:
        /*0010*/ 	.word	index@(_Z16block_mul_kerneliiPdS_S_)
        /*0014*/ 	.word	0x00000000


	//----- nvinfo : EIATTR_MIN_STACK_SIZE
	.align		4
.L_3:
        /*0018*/ 	.byte	0x04, 0x12
        /*001a*/ 	.short	(.L_5 - .L_4)
	.align		4
.L_4:
        /*001c*/ 	.word	index@(_Z16block_mul_kerneliiPdS_S_)
        /*0020*/ 	.word	0x00000000
.L_5:


//--------------------- .nv.compat                --------------------------
	.section	.nv.compat,"",@"SHT_CUDA_COMPAT_INFO"
	.align	4
        /*0000*/ 	.byte	0x02, 0x09, 0x00, 0x00, 0x02, 0x02, 0x01, 0x00, 0x02, 0x05, 0x05, 0x00, 0x03, 0x07, 0x01, 0x01
        /*0010*/ 	.byte	0x02, 0x03, 0x00, 0x00, 0x02, 0x06, 0x01, 0x00, 0x04, 0x0b, 0x08, 0x00, 0x01, 0x00, 0x00, 0x00
        /*0020*/ 	.byte	0x00, 0x00, 0x00, 0x00


//--------------------- .nv.info._Z16block_mul_kerneliiPdS_S_ --------------------------
	.section	.nv.info._Z16block_mul_kerneliiPdS_S_,"",@"SHT_CUDA_INFO"
	.sectionflags	@""
	.align	4


	//----- nvinfo : EIATTR_CUDA_API_VERSION
	.align		4
        /*0000*/ 	.byte	0x04, 0x37
        /*0002*/ 	.short	(.L_7 - .L_6)
.L_6:
        /*0004*/ 	.word	0x00000082


	//----- nvinfo : EIATTR_KPARAM_INFO
	.align		4
.L_7:
        /*0008*/ 	.byte	0x04, 0x17
        /*000a*/ 	.short	(.L_9 - .L_8)
.L_8:
        /*000c*/ 	.word	0x00000000
        /*0010*/ 	.short	0x0004
        /*0012*/ 	.short	0x0018
        /*0014*/ 	.byte	0x00, 0xf5, 0x21, 0x00


	//----- nvinfo : EIATTR_KPARAM_INFO
	.align		4
.L_9:
        /*0018*/ 	.byte	0x04, 0x17
        /*001a*/ 	.short	(.L_11 - .L_10)
.L_10:
        /*001c*/ 	.word	0x00000000
        /*0020*/ 	.short	0x0003
        /*0022*/ 	.short	0x0010
        /*0024*/ 	.byte	0x00, 0xf5, 0x21, 0x00


	//----- nvinfo : EIATTR_KPARAM_INFO
	.align		4
.L_11:
        /*0028*/ 	.byte	0x04, 0x17
        /*002a*/ 	.short	(.L_13 - .L_12)
.L_12:
        /*002c*/ 	.word	0x00000000
        /*0030*/ 	.short	0x0002
        /*0032*/ 	.short	0x0008
        /*0034*/ 	.byte	0x00, 0xf5, 0x21, 0x00


	//----- nvinfo : EIATTR_KPARAM_INFO
	.align		4
.L_13:
        /*0038*/ 	.byte	0x04, 0x17
        /*003a*/ 	.short	(.L_15 - .L_14)
.L_14:
        /*003c*/ 	.word	0x00000000
        /*0040*/ 	.short	0x0001
        /*0042*/ 	.short	0x0004
        /*0044*/ 	.byte	0x00, 0xf0, 0x11, 0x00


	//----- nvinfo : EIATTR_KPARAM_INFO
	.align		4
.L_15:
        /*0048*/ 	.byte	0x04, 0x17
        /*004a*/ 	.short	(.L_17 - .L_16)
.L_16:
        /*004c*/ 	.word	0x00000000
        /*0050*/ 	.short	0x0000
        /*0052*/ 	.short	0x0000
        /*0054*/ 	.byte	0x00, 0xf0, 0x11, 0x00


	//----- nvinfo : EIATTR_SPARSE_MMA_MASK
	.align		4
.L_17:
        /*0058*/ 	.byte	0x03, 0x50
        /*005a*/ 	.short	0x0000


	//----- nvinfo : EIATTR_MAXREG_COUNT
	.align		4
        /*005c*/ 	.byte	0x03, 0x1b
        /*005e*/ 	.short	0x00ff


	//----- nvinfo : EIATTR_NUM_BARRIERS
	.align		4
        /*0060*/ 	.byte	0x02, 0x4c
        /*0062*/ 	.byte	0x01
	.zero		1


	//----- nvinfo : EIATTR_MERCURY_ISA_VERSION
	.align		4
        /*0064*/ 	.byte	0x03, 0x5f
        /*0066*/ 	.short	0x0101


	//----- nvinfo : EIATTR_VRC_CTA_INIT_COUNT
	.align		4
        /*0068*/ 	.byte	0x02, 0x4a
	.zero		1
	.zero		1


	//----- nvinfo : EIATTR_EXIT_INSTR_OFFSETS
	.align		4
        /*006c*/ 	.byte	0x04, 0x1c
        /*006e*/ 	.short	(.L_19 - .L_18)


	//   ....[0]....
.L_18:
        /*0070*/ 	.word	0x000007e0


	//----- nvinfo : EIATTR_CBANK_PARAM_SIZE
	.align		4
.L_19:
        /*0074*/ 	.byte	0x03, 0x19
        /*0076*/ 	.short	0x0020


	//----- nvinfo : EIATTR_PARAM_CBANK
	.align		4
        /*0078*/ 	.byte	0x04, 0x0a
        /*007a*/ 	.short	(.L_21 - .L_20)
	.align		4
.L_20:
        /*007c*/ 	.word	index@(.nv.constant0._Z16block_mul_kerneliiPdS_S_)
        /*0080*/ 	.short	0x0380
        /*0082*/ 	.short	0x0020


	//----- nvinfo : EIATTR_SW_WAR
	.align		4
.L_21:
        /*0084*/ 	.byte	0x04, 0x36
        /*0086*/ 	.short	(.L_23 - .L_22)
.L_22:
        /*0088*/ 	.word	0x00000008
.L_23:


//--------------------- .nv.callgraph             --------------------------
	.section	.nv.callgraph,"",@"SHT_CUDA_CALLGRAPH"
	.align	4
	.sectionentsize	8
	.align		4
        /*0000*/ 	.word	0x00000000
	.align		4
        /*0004*/ 	.word	0xffffffff
	.align		4
        /*0008*/ 	.word	0x00000000
	.align		4
        /*000c*/ 	.word	0xfffffffe
	.align		4
        /*0010*/ 	.word	0x00000000
	.align		4
        /*0014*/ 	.word	0xfffffffd
	.align		4
        /*0018*/ 	.word	0x00000000
	.align		4
        /*001c*/ 	.word	0xfffffffc


//--------------------- .text._Z16block_mul_kerneliiPdS_S_ --------------------------
	.section	.text._Z16block_mul_kerneliiPdS_S_,"ax",@progbits
	.align	128
        .global         _Z16block_mul_kerneliiPdS_S_
        .type           _Z16block_mul_kerneliiPdS_S_,@function
        .size           _Z16block_mul_kerneliiPdS_S_,(.L_x_3 - _Z16block_mul_kerneliiPdS_S_)
        .other          _Z16block_mul_kerneliiPdS_S_,@"STO_CUDA_ENTRY STV_DEFAULT"
_Z16block_mul_kerneliiPdS_S_:
.text._Z16block_mul_kerneliiPdS_S_:
[----:B------:R-:W-:Y:S01]  /*0000*/  LDC R1, c[0x0][0x37c] ;  /* 0x0000df00ff017b82 */ /* 0x000fe20000000800 */
[----:B------:R-:W0:Y:S01]  /*0010*/  LDCU UR6, c[0x0][0x384] ;  /* 0x00007080ff0677ac */ /* 0x000e220008000800 */
[----:B------:R-:W1:Y:S01]  /*0020*/  S2R R5, SR_CTAID.X ;  /* 0x0000000000057919 */ /* 0x000e620000002500 */
[----:B------:R-:W-:Y:S01]  /*0030*/  CS2R R10, SRZ ;  /* 0x00000000000a7805 */ /* 0x000fe2000001ff00 */
[----:B------:R-:W2:Y:S01]  /*0040*/  LDCU.64 UR8, c[0x0][0x358] ;  /* 0x00006b00ff0877ac */ /* 0x000ea20008000a00 */
[----:B------:R-:W3:Y:S01]  /*0050*/  S2R R0, SR_CTAID.Y ;  /* 0x0000000000007919 */ /* 0x000ee20000002600 */
[----:B------:R-:W4:Y:S01]  /*0060*/  S2R R2, SR_TID.X ;  /* 0x0000000000027919 */ /* 0x000f220000002100 */
[----:B------:R-:W1:Y:S01]  /*0070*/  S2R R3, SR_TID.Y ;  /* 0x0000000000037919 */ /* 0x000e620000002200 */
[----:B0-----:R-:W-:-:S09]  /*0080*/  UISETP.GE.AND UP0, UPT, UR6, 0x1, UPT ;  /* 0x000000010600788c */ /* 0x001fd2000bf06270 */
[----:B--2---:R-:W-:Y:S05]  /*0090*/  BRA.U !UP0, `(.L_x_0) ;  /* 0x0000000508b47547 */ /* 0x004fea000b800000 */
[----:B------:R-:W0:Y:S01]  /*00a0*/  S2UR UR5, SR_CgaCtaId ;  /* 0x00000000000579c3 */ /* 0x000e220000008800 */
[----:B------:R-:W-:Y:S01]  /*00b0*/  UMOV UR4, 0x400 ;  /* 0x0000040000047882 */ /* 0x000fe20000000000 */
[----:B-1--4-:R-:W-:Y:S02]  /*00c0*/  LEA R6, R5, R2, 0x5 ;  /* 0x0000000205067211 */ /* 0x012fe400078e28ff */
[----:B------:R-:W-:Y:S02]  /*00d0*/  CS2R R10, SRZ ;  /* 0x00000000000a7805 */ /* 0x000fe4000001ff00 */
[----:B------:R-:W-:Y:S02]  /*00e0*/  LEA R18, R2, R3, 0x5 ;  /* 0x0000000302127211 */ /* 0x000fe400078e28ff */
[----:B------:R-:W1:Y:S08]  /*00f0*/  LDC R4, c[0x0][0x380] ;  /* 0x0000e000ff047b82 */ /* 0x000e700000000800 */
[----:B------:R-:W2:Y:S08]  /*0100*/  LDC.64 R22, c[0x0][0x388] ;  /* 0x0000e200ff167b82 */ /* 0x000eb00000000a00 */
[----:B------:R-:W4:Y:S01]  /*0110*/  LDC.64 R20, c[0x0][0x390] ;  /* 0x0000e400ff147b82 */ /* 0x000f220000000a00 */
[----:B0-----:R-:W-:-:S02]  /*0120*/  ULEA UR4, UR5, UR4, 0x18 ;  /* 0x0000000405047291 */ /* 0x001fc4000f8ec0ff */
[----:B------:R-:W-:-:S04]  /*0130*/  UIADD3 UR5, UPT, UPT, -UR6, URZ, URZ ;  /* 0x000000ff06057290 */ /* 0x000fc8000fffe1ff */
[----:B------:R-:W-:Y:S01]  /*0140*/  LEA R18, R18, UR4, 0x3 ;  /* 0x0000000412127c11 */ /* 0x000fe2000f8e18ff */
[CCC-:B-1----:R-:W-:Y:S01]  /*0150*/  IMAD R7, R2.reuse, R4.reuse, R3.reuse ;  /* 0x0000000402077224 */ /* 0x1c2fe200078e0203 */
[----:B------:R-:W-:Y:S01]  /*0160*/  LEA R17, R2, UR4, 0x8 ;  /* 0x0000000402117c11 */ /* 0x000fe2000f8e40ff */
[----:B------:R-:W-:Y:S01]  /*0170*/  IMAD R6, R6, R4, R3 ;  /* 0x0000000406067224 */ /* 0x000fe200078e0203 */
[----:B------:R-:W-:Y:S01]  /*0180*/  LEA R16, R3, UR4, 0x3 ;  /* 0x0000000403107c11 */ /* 0x000fe2000f8e18ff */
[----:B---3--:R-:W-:-:S07]  /*0190*/  IMAD R7, R0, 0x20, R7 ;  /* 0x0000002000077824 */ /* 0x008fce00078e0207 */
.L_x_1:
[----:B--2---:R-:W-:-:S04]  /*01a0*/  IMAD.WIDE R8, R6, 0x8, R22 ;  /* 0x0000000806087825 */ /* 0x004fc800078e0216 */
[----:B----4-:R-:W-:Y:S02]  /*01b0*/  IMAD.WIDE R28, R7, 0x8, R20 ;  /* 0x00000008071c7825 */ /* 0x010fe400078e0214 */
[----:B------:R-:W2:Y:S04]  /*01c0*/  LDG.E.64 R8, desc[UR8][R8.64] ;  /* 0x0000000808087981 */ /* 0x000ea8000c1e1b00 */
[----:B------:R-:W3:Y:S01]  /*01d0*/  LDG.E.64 R28, desc[UR8][R28.64] ;  /* 0x000000081c1c7981 */ /* 0x000ee2000c1e1b00 */
[----:B------:R-:W-:Y:S01]  /*01e0*/  UIADD3 UR5, UPT, UPT, UR5, 0x1, URZ ;  /* 0x0000000105057890 */ /* 0x000fe2000fffe0ff */
[----:B------:R-:W-:Y:S01]  /*01f0*/  IADD3 R6, PT, PT, R6, 0x20, RZ ;  /* 0x0000002006067810 */ /* 0x000fe20007ffe0ff */
[----:B------:R-:W-:Y:S02]  /*0200*/  IMAD R7, R4, 0x20, R7 ;  /* 0x0000002004077824 */ /* 0x000fe400078e0207 */
[----:B------:R-:W-:Y:S01]  /*0210*/  UISETP.NE.AND UP0, UPT, UR5, URZ, UPT ;  /* 0x000000ff0500728c */ /* 0x000fe2000bf05270 */
[----:B--2---:R-:W-:Y:S04]  /*0220*/  STS.64 [R18], R8 ;  /* 0x0000000812007388 */ /* 0x004fe80000000a00 */
[----:B---3--:R-:W-:Y:S01]  /*0230*/  STS.64 [R18+0x2000], R28 ;  /* 0x0020001c12007388 */ /* 0x008fe20000000a00 */
[----:B------:R-:W-:Y:S06]  /*0240*/  BAR.SYNC.DEFER_BLOCKING 0x0 ;  /* 0x0000000000007b1d */ /* 0x000fec0000010000 */
[----:B------:R-:W-:Y:S04]  /*0250*/  LDS.64 R26, [R16+0x2000] ;  /* 0x00200000101a7984 */ /* 0x000fe80000000a00 */
[----:B------:R-:W0:Y:S04]  /*0260*/  LDS.128 R12, [R17] ;  /* 0x00000000110c7984 */ /* 0x000e280000000c00 */
[----:B------:R-:W1:Y:S01]  /*0270*/  LDS.64 R24, [R16+0x2100] ;  /* 0x0021000010187984 */ /* 0x000e620000000a00 */
[----:B0-----:R-:W-:-:S03]  /*0280*/  DFMA R26, R12, R26, R10 ;  /* 0x0000001a0c1a722b */ /* 0x001fc6000000000a */
[----:B------:R-:W-:Y:S04]  /*0290*/  LDS.64 R12, [R16+0x2200] ;  /* 0x00220000100c7984 */ /* 0x000fe80000000a00 */
[----:B------:R-:W0:Y:S01]  /*02a0*/  LDS.128 R8, [R17+0x10] ;  /* 0x0000100011087984 */ /* 0x000e220000000c00 */
[----:B-1----:R-:W-:-:S03]  /*02b0*/  DFMA R14, R14, R24, R26 ;  /* 0x000000180e0e722b */ /* 0x002fc6000000001a */
[----:B------:R-:W1:Y:S04]  /*02c0*/  LDS.64 R24, [R16+0x2300] ;  /* 0x0023000010187984 */ /* 0x000e680000000a00 */
[----:B------:R-:W-:Y:S01]  /*02d0*/  LDS.64 R26, [R16+0x2400] ;  /* 0x00240000101a7984 */ /* 0x000fe20000000a00 */
[----:B0-----:R-:W-:-:S03]  /*02e0*/  DFMA R8, R8, R12, R14 ;  /* 0x0000000c0808722b */ /* 0x001fc6000000000e */
[----:B------:R-:W0:Y:S05]  /*02f0*/  LDS.128 R12, [R17+0x20] ;  /* 0x00002000110c7984 */ /* 0x000e2a0000000c00 */
[----:B-1----:R-:W-:Y:S01]  /*0300*/  DFMA R8, R10, R24, R8 ;  /* 0x000000180a08722b */ /* 0x002fe20000000008 */
[----:B------:R-:W1:Y:S07]  /*0310*/  LDS.64 R24, [R16+0x2500] ;  /* 0x0025000010187984 */ /* 0x000e6e0000000a00 */
[----:B0-----:R-:W-:Y:S01]  /*0320*/  DFMA R26, R12, R26, R8 ;  /* 0x0000001a0c1a722b */ /* 0x001fe20000000008 */
[----:B------:R-:W-:Y:S04]  /*0330*/  LDS.64 R12, [R16+0x2600] ;  /* 0x00260000100c7984 */ /* 0x000fe80000000a00 */
[----:B------:R-:W0:Y:S03]  /*0340*/  LDS.128 R8, [R17+0x30] ;  /* 0x0000300011087984 */ /* 0x000e260000000c00 */
[----:B-1----:R-:W-:Y:S01]  /*0350*/  DFMA R14, R14, R24, R26 ;  /* 0x000000180e0e722b */ /* 0x002fe2000000001a */
[----:B------:R-:W1:Y:S04]  /*0360*/  LDS.64 R24, [R16+0x2700] ;  /* 0x0027000010187984 */ /* 0x000e680000000a00 */
[----:B------:R-:W-:Y:S03]  /*0370*/  LDS.64 R26, [R16+0x2800] ;  /* 0x00280000101a7984 */ /* 0x000fe60000000a00 */
[----:B0-----:R-:W-:-:S02]  /*0380*/  DFMA R8, R8, R12, R14 ;  /* 0x0000000c0808722b */ /* 0x001fc4000000000e */
[----:B------:R-:W0:Y:S06]  /*0390*/  LDS.128 R12, [R17+0x40] ;  /* 0x00004000110c7984 */ /* 0x000e2c0000000c00 */
        /* <DEDUP_REMOVED lines=56> */
[----:B------:R-:W1:Y:S07]  /*0720*/  LDS.64 R14, [R16+0x3f00] ;  /* 0x003f0000100e7984 */ /* 0x000e6e0000000a00 */
[----:B0-----:R-:W-:-:S08]  /*0730*/  DFMA R8, R8, R12, R24 ;  /* 0x0000000c0808722b */ /* 0x001fd00000000018 */
[----:B-1----:R-:W-:Y:S01]  /*0740*/  DFMA R10, R10, R14, R8 ;  /* 0x0000000e0a0a722b */ /* 0x002fe20000000008 */
[----:B------:R-:W-:Y:S06]  /*0750*/  BAR.SYNC.DEFER_BLOCKING 0x0 ;  /* 0x0000000000007b1d */ /* 0x000fec0000010000 */
[----:B------:R-:W-:Y:S05]  /*0760*/  BRA.U UP0, `(.L_x_1) ;  /* 0xfffffff9008c7547 */ /* 0x000fea000b83ffff */
.L_x_0:
[----:B------:R-:W0:Y:S01]  /*0770*/  LDC.64 R6, c[0x0][0x398] ;  /* 0x0000e600ff067b82 */ /* 0x000e220000000a00 */
[----:B------:R-:W2:Y:S01]  /*0780*/  LDCU UR4, c[0x0][0x380] ;  /* 0x00007000ff0477ac */ /* 0x000ea20008000800 */
[----:B-1--4-:R-:W-:Y:S01]  /*0790*/  LEA R5, R5, R2, 0x5 ;  /* 0x0000000205057211 */ /* 0x012fe200078e28ff */
[----:B---3--:R-:W-:-:S04]  /*07a0*/  IMAD R0, R0, 0x20, R3 ;  /* 0x0000002000007824 */ /* 0x008fc800078e0203 */
[----:B--2---:R-:W-:-:S04]  /*07b0*/  IMAD R3, R5, UR4, R0 ;  /* 0x0000000405037c24 */ /* 0x004fc8000f8e0200 */
[----:B0-----:R-:W-:-:S05]  /*07c0*/  IMAD.WIDE R2, R3, 0x8, R6 ;  /* 0x0000000803027825 */ /* 0x001fca00078e0206 */
[----:B------:R-:W-:Y:S01]  /*07d0*/  STG.E.64 desc[UR8][R2.64], R10 ;  /* 0x0000000a02007986 */ /* 0x000fe2000c101b08 */
[----:B------:R-:W-:Y:S05]  /*07e0*/  EXIT ;  /* 0x000000000000794d */ /* 0x000fea0003800000 */
.L_x_2:
[----:B------:R-:W-:-:S00]  /*07f0*/  BRA `(.L_x_2) ;  /* 0xfffffffc00fc7947 */ /* 0x000fc0000383ffff */
[----:B------:R-:W-:-:S00]  /*0800*/  NOP ;  /* 0x0000000000007918 */ /* 0x000fc00000000000 */
[----:B------:R-:W-:-:S00]  /*0810*/  NOP ;  /* 0x0000000000007918 */ /* 0x000fc00000000000 */
[----:B------:R-:W-:-:S00]  /*0820*/  NOP ;  /* 0x0000000000007918 */ /* 0x000fc00000000000 */
[----:B------:R-:W-:-:S00]  /*0830*/  NOP ;  /* 0x0000000000007918 */ /* 0x000fc00000000000 */
[----:B------:R-:W-:-:S00]  /*0840*/  NOP ;  /* 0x0000000000007918 */ /* 0x000fc00000000000 */
[----:B------:R-:W-:-:S00]  /*0850*/  NOP ;  /* 0x0000000000007918 */ /* 0x000fc00000000000 */
[----:B------:R-:W-:-:S00]  /*0860*/  NOP ;  /* 0x0000000000007918 */ /* 0x000fc00000000000 */
[----:B------:R-:W-:-:S00]  /*0870*/  NOP ;  /* 0x0000000000007918 */ /* 0x000fc00000000000 */
.L_x_3:


//--------------------- .nv.shared._Z16block_mul_kerneliiPdS_S_ --------------------------
	.section	.nv.shared._Z16block_mul_kerneliiPdS_S_,"aw",@nobits
	.sectionflags	@""
	.align	16
	.zero		1024


//--------------------- .nv.shared.reserved.0     --------------------------
	.section	.nv.shared.reserved.0,"aw",@nobits
	.weak		__nv_reservedSMEM_offset_0_alias
	.size		__nv_reservedSMEM_offset_0_alias, 0, 64
	.other		__nv_reservedSMEM_offset_0_alias,@"STO_CUDA_RESERVED_SHARED STV_DEFAULT"
__nv_reservedSMEM_offset_0_alias:
	.zero		0
	.zero		64


//--------------------- .nv.constant0._Z16block_mul_kerneliiPdS_S_ --------------------------
	.section	.nv.constant0._Z16block_mul_kerneliiPdS_S_,"a",@progbits
	.sectionflags	@""
	.align	4
.nv.constant0._Z16block_mul_kerneliiPdS_S_:
	.zero		928


//--------------------- SYMBOLS --------------------------

	.type		.nv.reservedSmem.offset0,@object
	.size		.nv.reservedSmem.offset0,0x4
	.type		.nv.reservedSmem.cap,@object
	.size		.nv.reservedSmem.cap,0x4
